//
// Generated by NVIDIA NVVM Compiler
//
// Compiler Build ID: CL-36424714
// Cuda compilation tools, release 13.0, V13.0.88
// Based on NVVM 20.0.0
//

.version 9.0
.target sm_100
.address_size 64

	// .globl	_Z16reduction_sharedPfS_i
// _ZZ16reduction_sharedPfS_iE5sdata has been demoted
// _ZZ14reduction_warpPfS_iE5sdata has been demoted

.visible .entry _Z16reduction_sharedPfS_i(
	.param .u64 .ptr .align 1 _Z16reduction_sharedPfS_i_param_0,
	.param .u64 .ptr .align 1 _Z16reduction_sharedPfS_i_param_1,
	.param .u32 _Z16reduction_sharedPfS_i_param_2
)
{
	.reg .pred 	%p<6>;
	.reg .b32 	%r<14>;
	.reg .b32 	%f<9>;
	.reg .b64 	%rd<9>;
	// demoted variable
	.shared .align 4 .b8 _ZZ16reduction_sharedPfS_iE5sdata[1024];
	ld.param.u64 	%rd1, [_Z16reduction_sharedPfS_i_param_0];
	ld.param.u64 	%rd2, [_Z16reduction_sharedPfS_i_param_1];
	ld.param.u32 	%r8, [_Z16reduction_sharedPfS_i_param_2];
	mov.u32 	%r1, %tid.x;
	mov.u32 	%r2, %ctaid.x;
	mov.u32 	%r13, %ntid.x;
	mad.lo.s32 	%r4, %r2, %r13, %r1;
	setp.ge.u32 	%p1, %r4, %r8;
	mov.f32 	%f8, 0f00000000;
	@%p1 bra 	$L__BB0_2;
	cvta.to.global.u64 	%rd3, %rd1;
	mul.wide.u32 	%rd4, %r4, 4;
	add.s64 	%rd5, %rd3, %rd4;
	ld.global.f32 	%f8, [%rd5];
$L__BB0_2:
	shl.b32 	%r9, %r1, 2;
	mov.u32 	%r10, _ZZ16reduction_sharedPfS_iE5sdata;
	add.s32 	%r5, %r10, %r9;
	st.shared.f32 	[%r5], %f8;
	bar.sync 	0;
	setp.lt.u32 	%p2, %r13, 2;
	@%p2 bra 	$L__BB0_6;
$L__BB0_3:
	shr.u32 	%r7, %r13, 1;
	setp.ge.u32 	%p3, %r1, %r7;
	@%p3 bra 	$L__BB0_5;
	shl.b32 	%r11, %r7, 2;
	add.s32 	%r12, %r5, %r11;
	ld.shared.f32 	%f4, [%r12];
	ld.shared.f32 	%f5, [%r5];
	add.f32 	%f6, %f4, %f5;
	st.shared.f32 	[%r5], %f6;
$L__BB0_5:
	bar.sync 	0;
	setp.gt.u32 	%p4, %r13, 3;
	mov.u32 	%r13, %r7;
	@%p4 bra 	$L__BB0_3;
$L__BB0_6:
	setp.ne.s32 	%p5, %r1, 0;
	@%p5 bra 	$L__BB0_8;
	ld.shared.f32 	%f7, [_ZZ16reduction_sharedPfS_iE5sdata];
	cvta.to.global.u64 	%rd6, %rd2;
	mul.wide.u32 	%rd7, %r2, 4;
	add.s64 	%rd8, %rd6, %rd7;
	st.global.f32 	[%rd8], %f7;
$L__BB0_8:
	ret;

}
	// .globl	_Z14reduction_warpPfS_i
.visible .entry _Z14reduction_warpPfS_i(
	.param .u64 .ptr .align 1 _Z14reduction_warpPfS_i_param_0,
	.param .u64 .ptr .align 1 _Z14reduction_warpPfS_i_param_1,
	.param .u32 _Z14reduction_warpPfS_i_param_2
)
{
	.reg .pred 	%p<13>;
	.reg .b32 	%r<14>;
	.reg .b32 	%f<27>;
	.reg .b64 	%rd<9>;
	// demoted variable
	.shared .align 4 .b8 _ZZ14reduction_warpPfS_iE5sdata[1024];
	ld.param.u64 	%rd1, [_Z14reduction_warpPfS_i_param_0];
	ld.param.u64 	%rd2, [_Z14reduction_warpPfS_i_param_1];
	ld.param.u32 	%r8, [_Z14reduction_warpPfS_i_param_2];
	mov.u32 	%r1, %tid.x;
	mov.u32 	%r2, %ctaid.x;
	mov.u32 	%r3, %ntid.x;
	mad.lo.s32 	%r4, %r2, %r3, %r1;
	setp.ge.u32 	%p1, %r4, %r8;
	mov.f32 	%f26, 0f00000000;
	@%p1 bra 	$L__BB1_2;
	cvta.to.global.u64 	%rd3, %rd1;
	mul.wide.u32 	%rd4, %r4, 4;
	add.s64 	%rd5, %rd3, %rd4;
	ld.global.f32 	%f26, [%rd5];
$L__BB1_2:
	shl.b32 	%r9, %r1, 2;
	mov.u32 	%r10, _ZZ14reduction_warpPfS_iE5sdata;
	add.s32 	%r5, %r10, %r9;
	st.shared.f32 	[%r5], %f26;
	bar.sync 	0;
	setp.lt.u32 	%p2, %r3, 66;
	@%p2 bra 	$L__BB1_7;
	mov.u32 	%r13, %r3;
$L__BB1_4:
	shr.u32 	%r7, %r13, 1;
	setp.ge.u32 	%p3, %r1, %r7;
	@%p3 bra 	$L__BB1_6;
	shl.b32 	%r11, %r7, 2;
	add.s32 	%r12, %r5, %r11;
	ld.shared.f32 	%f4, [%r12];
	ld.shared.f32 	%f5, [%r5];
	add.f32 	%f6, %f4, %f5;
	st.shared.f32 	[%r5], %f6;
$L__BB1_6:
	bar.sync 	0;
	setp.gt.u32 	%p4, %r13, 131;
	mov.u32 	%r13, %r7;
	@%p4 bra 	$L__BB1_4;
$L__BB1_7:
	setp.gt.u32 	%p5, %r1, 31;
	@%p5 bra 	$L__BB1_22;
	setp.lt.u32 	%p6, %r3, 64;
	@%p6 bra 	$L__BB1_10;
	ld.volatile.shared.f32 	%f7, [%r5+128];
	ld.volatile.shared.f32 	%f8, [%r5];
	add.f32 	%f9, %f7, %f8;
	st.volatile.shared.f32 	[%r5], %f9;
	bra.uni 	$L__BB1_11;
$L__BB1_10:
	setp.lt.u32 	%p7, %r3, 32;
	@%p7 bra 	$L__BB1_12;
$L__BB1_11:
	ld.volatile.shared.f32 	%f10, [%r5+64];
	ld.volatile.shared.f32 	%f11, [%r5];
	add.f32 	%f12, %f10, %f11;
	st.volatile.shared.f32 	[%r5], %f12;
	bra.uni 	$L__BB1_13;
$L__BB1_12:
	setp.lt.u32 	%p8, %r3, 16;
	@%p8 bra 	$L__BB1_14;
$L__BB1_13:
	ld.volatile.shared.f32 	%f13, [%r5+32];
	ld.volatile.shared.f32 	%f14, [%r5];
	add.f32 	%f15, %f13, %f14;
	st.volatile.shared.f32 	[%r5], %f15;
	bra.uni 	$L__BB1_15;
$L__BB1_14:
	setp.lt.u32 	%p9, %r3, 8;
	@%p9 bra 	$L__BB1_16;
$L__BB1_15:
	ld.volatile.shared.f32 	%f16, [%r5+16];
	ld.volatile.shared.f32 	%f17, [%r5];
	add.f32 	%f18, %f16, %f17;
	st.volatile.shared.f32 	[%r5], %f18;
	bra.uni 	$L__BB1_17;
$L__BB1_16:
	setp.lt.u32 	%p10, %r3, 4;
	@%p10 bra 	$L__BB1_18;
$L__BB1_17:
	ld.volatile.shared.f32 	%f19, [%r5+8];
	ld.volatile.shared.f32 	%f20, [%r5];
	add.f32 	%f21, %f19, %f20;
	st.volatile.shared.f32 	[%r5], %f21;
	bra.uni 	$L__BB1_19;
$L__BB1_18:
	setp.lt.u32 	%p11, %r3, 2;
	@%p11 bra 	$L__BB1_20;
$L__BB1_19:
	ld.volatile.shared.f32 	%f22, [%r5+4];
	ld.volatile.shared.f32 	%f23, [%r5];
	add.f32 	%f24, %f22, %f23;
	st.volatile.shared.f32 	[%r5], %f24;
$L__BB1_20:
	setp.ne.s32 	%p12, %r1, 0;
	@%p12 bra 	$L__BB1_22;
	ld.shared.f32 	%f25, [_ZZ14reduction_warpPfS_iE5sdata];
	cvta.to.global.u64 	%rd6, %rd2;
	mul.wide.u32 	%rd7, %r2, 4;
	add.s64 	%rd8, %rd6, %rd7;
	st.global.f32 	[%rd8], %f25;
$L__BB1_22:
	ret;

}
	// .globl	_Z16reduction_modernPfS_i
.visible .entry _Z16reduction_modernPfS_i(
	.param .u64 .ptr .align 1 _Z16reduction_modernPfS_i_param_0,
	.param .u64 .ptr .align 1 _Z16reduction_modernPfS_i_param_1,
	.param .u32 _Z16reduction_modernPfS_i_param_2
)
{
	.reg .pred 	%p<8>;
	.reg .b32 	%r<17>;
	.reg .b32 	%f<16>;
	.reg .b64 	%rd<9>;

	ld.param.u64 	%rd1, [_Z16reduction_modernPfS_i_param_0];
	ld.param.u64 	%rd2, [_Z16reduction_modernPfS_i_param_1];
	ld.param.u32 	%r4, [_Z16reduction_modernPfS_i_param_2];
	mov.u32 	%r1, %tid.x;
	mov.u32 	%r2, %ctaid.x;
	mov.u32 	%r5, %ntid.x;
	mad.lo.s32 	%r3, %r2, %r5, %r1;
	setp.ge.s32 	%p1, %r3, %r4;
	mov.f32 	%f15, 0f00000000;
	@%p1 bra 	$L__BB2_2;
	cvta.to.global.u64 	%rd3, %rd1;
	mul.wide.s32 	%rd4, %r3, 4;
	add.s64 	%rd5, %rd3, %rd4;
	ld.global.f32 	%f15, [%rd5];
$L__BB2_2:
	mov.b32 	%r6, %f15;
	shfl.sync.down.b32	%r7|%p2, %r6, 16, 31, -1;
	mov.b32 	%f5, %r7;
	add.f32 	%f6, %f15, %f5;
	mov.b32 	%r8, %f6;
	shfl.sync.down.b32	%r9|%p3, %r8, 8, 31, -1;
	mov.b32 	%f7, %r9;
	add.f32 	%f8, %f6, %f7;
	mov.b32 	%r10, %f8;
	shfl.sync.down.b32	%r11|%p4, %r10, 4, 31, -1;
	mov.b32 	%f9, %r11;
	add.f32 	%f10, %f8, %f9;
	mov.b32 	%r12, %f10;
	shfl.sync.down.b32	%r13|%p5, %r12, 2, 31, -1;
	mov.b32 	%f11, %r13;
	add.f32 	%f12, %f10, %f11;
	mov.b32 	%r14, %f12;
	shfl.sync.down.b32	%r15|%p6, %r14, 1, 31, -1;
	mov.b32 	%f13, %r15;
	add.f32 	%f3, %f12, %f13;
	and.b32  	%r16, %r1, 31;
	setp.ne.s32 	%p7, %r16, 0;
	@%p7 bra 	$L__BB2_4;
	cvta.to.global.u64 	%rd6, %rd2;
	mul.wide.u32 	%rd7, %r2, 4;
	add.s64 	%rd8, %rd6, %rd7;
	atom.global.add.f32 	%f14, [%rd8], %f3;
$L__BB2_4:
	ret;

}


// ===== COMPILED SASS (sm_100) =====

	.target	sm_100

	.elftype	@"ET_EXEC"


//--------------------- .note.nv.tkinfo           --------------------------
	.section	.note.nv.tkinfo,"",@"SHT_NOTE"
	.sectionflags	@"SHF_NOTE_NV_TKINFO"
	.tkinfo
        /*0018*/ 	.word	0x00000002
        /*0030*/ 	.string	""
        /*0030*/ 	.string	"ptxas"
        /*0030*/ 	.string	"Cuda compilation tools, release 13.0, V13.0.88"
        /*0030*/ 	.string	"Build cuda_13.0.r13.0/compiler.36424714_0"
        /*0030*/ 	.string	"-arch sm_100 -m 64 "



//--------------------- .note.nv.cuinfo           --------------------------
	.section	.note.nv.cuinfo,"",@"SHT_NOTE"
	.sectionflags	@"SHF_NOTE_NV_CUINFO"
        /*0018*/ 	.short	0x0002
        /*001a*/ 	.short	0x0064
        /*001c*/ 	.short	0x0082
	.zero		2


//--------------------- .nv.info                  --------------------------
	.section	.nv.info,"",@"SHT_CUDA_INFO"
	.align	4


	//----- nvinfo : EIATTR_REGCOUNT
	.align		4
        /*0000*/ 	.byte	0x04, 0x2f
        /*0002*/ 	.short	(.L_1 - .L_0)
	.align		4
.L_0:
        /*0004*/ 	.word	index@(_Z16reduction_sharedPfS_i)
        /*0008*/ 	.word	0x0000000b


	//----- nvinfo : EIATTR_FRAME_SIZE
	.align		4
.L_1:
        /*000c*/ 	.byte	0x04, 0x11
        /*000e*/ 	.short	(.L_3 - .L_2)
	.align		4
.L_2:
        /*0010*/ 	.word	index@(_Z16reduction_sharedPfS_i)
        /*0014*/ 	.word	0x00000000


	//----- nvinfo : EIATTR_REGCOUNT
	.align		4
.L_3:
        /*0018*/ 	.byte	0x04, 0x2f
        /*001a*/ 	.short	(.L_5 - .L_4)
	.align		4
.L_4:
        /*001c*/ 	.word	index@(_Z14reduction_warpPfS_i)
        /*0020*/ 	.word	0x0000000d


	//----- nvinfo : EIATTR_FRAME_SIZE
	.align		4
.L_5:
        /*0024*/ 	.byte	0x04, 0x11
        /*0026*/ 	.short	(.L_7 - .L_6)
	.align		4
.L_6:
        /*0028*/ 	.word	index@(_Z14reduction_warpPfS_i)
        /*002c*/ 	.word	0x00000000


	//----- nvinfo : EIATTR_REGCOUNT
	.align		4
.L_7:
        /*0030*/ 	.byte	0x04, 0x2f
        /*0032*/ 	.short	(.L_9 - .L_8)
	.align		4
.L_8:
        /*0034*/ 	.word	index@(_Z16reduction_modernPfS_i)
        /*0038*/ 	.word	0x0000000c


	//----- nvinfo : EIATTR_FRAME_SIZE
	.align		4
.L_9:
        /*003c*/ 	.byte	0x04, 0x11
        /*003e*/ 	.short	(.L_11 - .L_10)
	.align		4
.L_10:
        /*0040*/ 	.word	index@(_Z16reduction_modernPfS_i)
        /*0044*/ 	.word	0x00000000


	//----- nvinfo : EIATTR_MIN_STACK_SIZE
	.align		4
.L_11:
        /*0048*/ 	.byte	0x04, 0x12
        /*004a*/ 	.short	(.L_13 - .L_12)
	.align		4
.L_12:
        /*004c*/ 	.word	index@(_Z16reduction_modernPfS_i)
        /*0050*/ 	.word	0x00000000


	//----- nvinfo : EIATTR_MIN_STACK_SIZE
	.align		4
.L_13:
        /*0054*/ 	.byte	0x04, 0x12
        /*0056*/ 	.short	(.L_15 - .L_14)
	.align		4
.L_14:
        /*0058*/ 	.word	index@(_Z14reduction_warpPfS_i)
        /*005c*/ 	.word	0x00000000


	//----- nvinfo : EIATTR_MIN_STACK_SIZE
	.align		4
.L_15:
        /*0060*/ 	.byte	0x04, 0x12
        /*0062*/ 	.short	(.L_17 - .L_16)
	.align		4
.L_16:
        /*0064*/ 	.word	index@(_Z16reduction_sharedPfS_i)
        /*0068*/ 	.word	0x00000000
.L_17:


//--------------------- .nv.compat                --------------------------
	.section	.nv.compat,"",@"SHT_CUDA_COMPAT_INFO"
	.align	4
        /*0000*/ 	.byte	0x02, 0x09, 0x00, 0x00, 0x02, 0x02, 0x01, 0x00, 0x02, 0x05, 0x05, 0x00, 0x03, 0x07, 0x01, 0x01
        /*0010*/ 	.byte	0x02, 0x03, 0x00, 0x00, 0x02, 0x06, 0x01, 0x00, 0x04, 0x0b, 0x08, 0x00, 0x09, 0x00, 0x00, 0x00
        /*0020*/ 	.byte	0x00, 0x00, 0x00, 0x00


//--------------------- .nv.info._Z16reduction_modernPfS_i --------------------------
	.section	.nv.info._Z16reduction_modernPfS_i,"",@"SHT_CUDA_INFO"
	.sectionflags	@""
	.align	4


	//----- nvinfo : EIATTR_CUDA_API_VERSION
	.align		4
        /*0000*/ 	.byte	0x04, 0x37
        /*0002*/ 	.short	(.L_19 - .L_18)
.L_18:
        /*0004*/ 	.word	0x00000082


	//----- nvinfo : EIATTR_KPARAM_INFO
	.align		4
.L_19:
        /*0008*/ 	.byte	0x04, 0x17
        /*000a*/ 	.short	(.L_21 - .L_20)
.L_20:
        /*000c*/ 	.word	0x00000000
        /*0010*/ 	.short	0x0002
        /*0012*/ 	.short	0x0010
        /*0014*/ 	.byte	0x00, 0xf0, 0x11, 0x00


	//----- nvinfo : EIATTR_KPARAM_INFO
	.align		4
.L_21:
        /*0018*/ 	.byte	0x04, 0x17
        /*001a*/ 	.short	(.L_23 - .L_22)
.L_22:
        /*001c*/ 	.word	0x00000000
        /*0020*/ 	.short	0x0001
        /*0022*/ 	.short	0x0008
        /*0024*/ 	.byte	0x00, 0xf5, 0x21, 0x00


	//----- nvinfo : EIATTR_KPARAM_INFO
	.align		4
.L_23:
        /*0028*/ 	.byte	0x04, 0x17
        /*002a*/ 	.short	(.L_25 - .L_24)
.L_24:
        /*002c*/ 	.word	0x00000000
        /*0030*/ 	.short	0x0000
        /*0032*/ 	.short	0x0000
        /*0034*/ 	.byte	0x00, 0xf5, 0x21, 0x00


	//----- nvinfo : EIATTR_SPARSE_MMA_MASK
	.align		4
.L_25:
        /*0038*/ 	.byte	0x03, 0x50
        /*003a*/ 	.short	0x0000


	//----- nvinfo : EIATTR_MAXREG_COUNT
	.align		4
        /*003c*/ 	.byte	0x03, 0x1b
        /*003e*/ 	.short	0x00ff


	//----- nvinfo : EIATTR_MERCURY_ISA_VERSION
	.align		4
        /*0040*/ 	.byte	0x03, 0x5f
        /*0042*/ 	.short	0x0101


	//----- nvinfo : EIATTR_COOP_GROUP_MASK_REGIDS
	.align		4
        /*0044*/ 	.byte	0x04, 0x29
        /*0046*/ 	.short	(.L_27 - .L_26)


	//   ....[0]....
.L_26:
        /*0048*/ 	.word	0xffffffff


	//   ....[1]....
        /*004c*/ 	.word	0xffffffff


	//   ....[2]....
        /*0050*/ 	.word	0xffffffff


	//   ....[3]....
        /*0054*/ 	.word	0xffffffff


	//   ....[4]....
        /*0058*/ 	.word	0xffffffff


	//----- nvinfo : EIATTR_COOP_GROUP_INSTR_OFFSETS
	.align		4
.L_27:
        /*005c*/ 	.byte	0x04, 0x28
        /*005e*/ 	.short	(.L_29 - .L_28)


	//   ....[0]....
.L_28:
        /*0060*/ 	.word	0x000000f0


	//   ....[1]....
        /*0064*/ 	.word	0x00000120


	//   ....[2]....
        /*0068*/ 	.word	0x00000140


	//   ....[3]....
        /*006c*/ 	.word	0x00000160


	//   ....[4]....
        /*0070*/ 	.word	0x00000180


	//----- nvinfo : EIATTR_VRC_CTA_INIT_COUNT
	.align		4
.L_29:
        /*0074*/ 	.byte	0x02, 0x4a
	.zero		1
	.zero		1


	//----- nvinfo : EIATTR_EXIT_INSTR_OFFSETS
	.align		4
        /*0078*/ 	.byte	0x04, 0x1c
        /*007a*/ 	.short	(.L_31 - .L_30)


	//   ....[0]....
.L_30:
        /*007c*/ 	.word	0x00000190


	//   ....[1]....
        /*0080*/ 	.word	0x000001e0


	//----- nvinfo : EIATTR_CRS_STACK_SIZE
	.align		4
.L_31:
        /*0084*/ 	.byte	0x04, 0x1e
        /*0086*/ 	.short	(.L_33 - .L_32)
.L_32:
        /*0088*/ 	.word	0x00000000


	//----- nvinfo : EIATTR_CBANK_PARAM_SIZE
	.align		4
.L_33:
        /*008c*/ 	.byte	0x03, 0x19
        /*008e*/ 	.short	0x0014


	//----- nvinfo : EIATTR_PARAM_CBANK
	.align		4
        /*0090*/ 	.byte	0x04, 0x0a
        /*0092*/ 	.short	(.L_35 - .L_34)
	.align		4
.L_34:
        /*0094*/ 	.word	index@(.nv.constant0._Z16reduction_modernPfS_i)
        /*0098*/ 	.short	0x0380
        /*009a*/ 	.short	0x0014


	//----- nvinfo : EIATTR_SW_WAR
	.align		4
.L_35:
        /*009c*/ 	.byte	0x04, 0x36
        /*009e*/ 	.short	(.L_37 - .L_36)
.L_36:
        /*00a0*/ 	.word	0x00000008
.L_37:


//--------------------- .nv.info._Z14reduction_warpPfS_i --------------------------
	.section	.nv.info._Z14reduction_warpPfS_i,"",@"SHT_CUDA_INFO"
	.sectionflags	@""
	.align	4


	//----- nvinfo : EIATTR_CUDA_API_VERSION
	.align		4
        /*0000*/ 	.byte	0x04, 0x37
        /*0002*/ 	.short	(.L_39 - .L_38)
.L_38:
        /*0004*/ 	.word	0x00000082


	//----- nvinfo : EIATTR_KPARAM_INFO
	.align		4
.L_39:
        /*0008*/ 	.byte	0x04, 0x17
        /*000a*/ 	.short	(.L_41 - .L_40)
.L_40:
        /*000c*/ 	.word	0x00000000
        /*0010*/ 	.short	0x0002
        /*0012*/ 	.short	0x0010
        /*0014*/ 	.byte	0x00, 0xf0, 0x11, 0x00


	//----- nvinfo : EIATTR_KPARAM_INFO
	.align		4
.L_41:
        /*0018*/ 	.byte	0x04, 0x17
        /*001a*/ 	.short	(.L_43 - .L_42)
.L_42:
        /*001c*/ 	.word	0x00000000
        /*0020*/ 	.short	0x0001
        /*0022*/ 	.short	0x0008
        /*0024*/ 	.byte	0x00, 0xf5, 0x21, 0x00


	//----- nvinfo : EIATTR_KPARAM_INFO
	.align		4
.L_43:
        /*0028*/ 	.byte	0x04, 0x17
        /*002a*/ 	.short	(.L_45 - .L_44)
.L_44:
        /*002c*/ 	.word	0x00000000
        /*0030*/ 	.short	0x0000
        /*0032*/ 	.short	0x0000
        /*0034*/ 	.byte	0x00, 0xf5, 0x21, 0x00


	//----- nvinfo : EIATTR_SPARSE_MMA_MASK
	.align		4
.L_45:
        /*0038*/ 	.byte	0x03, 0x50
        /*003a*/ 	.short	0x0000


	//----- nvinfo : EIATTR_MAXREG_COUNT
	.align		4
        /*003c*/ 	.byte	0x03, 0x1b
        /*003e*/ 	.short	0x00ff


	//----- nvinfo : EIATTR_NUM_BARRIERS
	.align		4
        /*0040*/ 	.byte	0x02, 0x4c
        /*0042*/ 	.byte	0x01
	.zero		1


	//----- nvinfo : EIATTR_MERCURY_ISA_VERSION
	.align		4
        /*0044*/ 	.byte	0x03, 0x5f
        /*0046*/ 	.short	0x0101


	//----- nvinfo : EIATTR_VRC_CTA_INIT_COUNT
	.align		4
        /*0048*/ 	.byte	0x02, 0x4a
	.zero		1
	.zero		1


	//----- nvinfo : EIATTR_EXIT_INSTR_OFFSETS
	.align		4
        /*004c*/ 	.byte	0x04, 0x1c
        /*004e*/ 	.short	(.L_47 - .L_46)


	//   ....[0]....
.L_46:
        /*0050*/ 	.word	0x00000210


	//   ....[1]....
        /*0054*/ 	.word	0x000004b0


	//   ....[2]....
        /*0058*/ 	.word	0x00000530


	//----- nvinfo : EIATTR_CBANK_PARAM_SIZE
	.align		4
.L_47:
        /*005c*/ 	.byte	0x03, 0x19
        /*005e*/ 	.short	0x0014


	//----- nvinfo : EIATTR_PARAM_CBANK
	.align		4
        /*0060*/ 	.byte	0x04, 0x0a
        /*0062*/ 	.short	(.L_49 - .L_48)
	.align		4
.L_48:
        /*0064*/ 	.word	index@(.nv.constant0._Z14reduction_warpPfS_i)
        /*0068*/ 	.short	0x0380
        /*006a*/ 	.short	0x0014


	//----- nvinfo : EIATTR_SW_WAR
	.align		4
.L_49:
        /*006c*/ 	.byte	0x04, 0x36
        /*006e*/ 	.short	(.L_51 - .L_50)
.L_50:
        /*0070*/ 	.word	0x00000008
.L_51:


//--------------------- .nv.info._Z16reduction_sharedPfS_i --------------------------
	.section	.nv.info._Z16reduction_sharedPfS_i,"",@"SHT_CUDA_INFO"
	.sectionflags	@""
	.align	4


	//----- nvinfo : EIATTR_CUDA_API_VERSION
	.align		4
        /*0000*/ 	.byte	0x04, 0x37
        /*0002*/ 	.short	(.L_53 - .L_52)
.L_52:
        /*0004*/ 	.word	0x00000082


	//----- nvinfo : EIATTR_KPARAM_INFO
	.align		4
.L_53:
        /*0008*/ 	.byte	0x04, 0x17
        /*000a*/ 	.short	(.L_55 - .L_54)
.L_54:
        /*000c*/ 	.word	0x00000000
        /*0010*/ 	.short	0x0002
        /*0012*/ 	.short	0x0010
        /*0014*/ 	.byte	0x00, 0xf0, 0x11, 0x00


	//----- nvinfo : EIATTR_KPARAM_INFO
	.align		4
.L_55:
        /*0018*/ 	.byte	0x04, 0x17
        /*001a*/ 	.short	(.L_57 - .L_56)
.L_56:
        /*001c*/ 	.word	0x00000000
        /*0020*/ 	.short	0x0001
        /*0022*/ 	.short	0x0008
        /*0024*/ 	.byte	0x00, 0xf5, 0x21, 0x00


	//----- nvinfo : EIATTR_KPARAM_INFO
	.align		4
.L_57:
        /*0028*/ 	.byte	0x04, 0x17
        /*002a*/ 	.short	(.L_59 - .L_58)
.L_58:
        /*002c*/ 	.word	0x00000000
        /*0030*/ 	.short	0x0000
        /*0032*/ 	.short	0x0000
        /*0034*/ 	.byte	0x00, 0xf5, 0x21, 0x00


	//----- nvinfo : EIATTR_SPARSE_MMA_MASK
	.align		4
.L_59:
        /*0038*/ 	.byte	0x03, 0x50
        /*003a*/ 	.short	0x0000


	//----- nvinfo : EIATTR_MAXREG_COUNT
	.align		4
        /*003c*/ 	.byte	0x03, 0x1b
        /*003e*/ 	.short	0x00ff


	//----- nvinfo : EIATTR_NUM_BARRIERS
	.align		4
        /*0040*/ 	.byte	0x02, 0x4c
        /*0042*/ 	.byte	0x01
	.zero		1


	//----- nvinfo : EIATTR_MERCURY_ISA_VERSION
	.align		4
        /*0044*/ 	.byte	0x03, 0x5f
        /*0046*/ 	.short	0x0101


	//----- nvinfo : EIATTR_VRC_CTA_INIT_COUNT
	.align		4
        /*0048*/ 	.byte	0x02, 0x4a
	.zero		1
	.zero		1


	//----- nvinfo : EIATTR_EXIT_INSTR_OFFSETS
	.align		4
        /*004c*/ 	.byte	0x04, 0x1c
        /*004e*/ 	.short	(.L_61 - .L_60)


	//   ....[0]....
.L_60:
        /*0050*/ 	.word	0x00000210


	//   ....[1]....
        /*0054*/ 	.word	0x00000290


	//----- nvinfo : EIATTR_CBANK_PARAM_SIZE
	.align		4
.L_61:
        /*0058*/ 	.byte	0x03, 0x19
        /*005a*/ 	.short	0x0014


	//----- nvinfo : EIATTR_PARAM_CBANK
	.align		4
        /*005c*/ 	.byte	0x04, 0x0a
        /*005e*/ 	.short	(.L_63 - .L_62)
	.align		4
.L_62:
        /*0060*/ 	.word	index@(.nv.constant0._Z16reduction_sharedPfS_i)
        /*0064*/ 	.short	0x0380
        /*0066*/ 	.short	0x0014


	//----- nvinfo : EIATTR_SW_WAR
	.align		4
.L_63:
        /*0068*/ 	.byte	0x04, 0x36
        /*006a*/ 	.short	(.L_65 - .L_64)
.L_64:
        /*006c*/ 	.word	0x00000008
.L_65:


//--------------------- .nv.callgraph             --------------------------
	.section	.nv.callgraph,"",@"SHT_CUDA_CALLGRAPH"
	.align	4
	.sectionentsize	8
	.align		4
        /*0000*/ 	.word	0x00000000
	.align		4
        /*0004*/ 	.word	0xffffffff
	.align		4
        /*0008*/ 	.word	0x00000000
	.align		4
        /*000c*/ 	.word	0xfffffffe
	.align		4
        /*0010*/ 	.word	0x00000000
	.align		4
        /*0014*/ 	.word	0xfffffffd
	.align		4
        /*0018*/ 	.word	0x00000000
	.align		4
        /*001c*/ 	.word	0xfffffffc


//--------------------- .text._Z16reduction_modernPfS_i --------------------------
	.section	.text._Z16reduction_modernPfS_i,"ax",@progbits
	.align	128
        .global         _Z16reduction_modernPfS_i
        .type           _Z16reduction_modernPfS_i,@function
        .size           _Z16reduction_modernPfS_i,(.L_x_19 - _Z16reduction_modernPfS_i)
        .other          _Z16reduction_modernPfS_i,@"STO_CUDA_ENTRY STV_DEFAULT"
_Z16reduction_modernPfS_i:
.text._Z16reduction_modernPfS_i:
[----:B------:R-:W-:Y:S01]  /*0000*/  LDC R1, c[0x0][0x37c] ;  /* 0x0000df00ff017b82 */ /* 0x000fe20000000800 */
[----:B------:R-:W0:Y:S01]  /*0010*/  S2R R6, SR_TID.X ;  /* 0x0000000000067919 */ /* 0x000e220000002100 */
[----:B------:R-:W0:Y:S01]  /*0020*/  LDCU UR4, c[0x0][0x360] ;  /* 0x00006c00ff0477ac */ /* 0x000e220008000800 */
[----:B------:R-:W-:Y:S01]  /*0030*/  BSSY.RECONVERGENT B0, `(.L_x_0) ;  /* 0x000000b000007945 */ /* 0x000fe20003800200 */
[----:B------:R-:W-:Y:S01]  /*0040*/  HFMA2 R2, -RZ, RZ, 0, 0 ;  /* 0x00000000ff027431 */ /* 0x000fe200000001ff */
[----:B------:R-:W0:Y:S01]  /*0050*/  S2R R9, SR_CTAID.X ;  /* 0x0000000000097919 */ /* 0x000e220000002500 */
[----:B------:R-:W1:Y:S01]  /*0060*/  LDCU UR5, c[0x0][0x390] ;  /* 0x00007200ff0577ac */ /* 0x000e620008000800 */
[----:B0-----:R-:W-:-:S05]  /*0070*/  IMAD R5, R9, UR4, R6 ;  /* 0x0000000409057c24 */ /* 0x001fca000f8e0206 */
[----:B-1----:R-:W-:Y:S01]  /*0080*/  ISETP.GE.AND P0, PT, R5, UR5, PT ;  /* 0x0000000505007c0c */ /* 0x002fe2000bf06270 */
[----:B------:R-:W0:-:S12]  /*0090*/  LDCU.64 UR4, c[0x0][0x358] ;  /* 0x00006b00ff0477ac */ /* 0x000e180008000a00 */
[----:B------:R-:W-:Y:S05]  /*00a0*/  @P0 BRA `(.L_x_1) ;  /* 0x00000000000c0947 */ /* 0x000fea0003800000 */
[----:B------:R-:W1:Y:S02]  /*00b0*/  LDC.64 R2, c[0x0][0x380] ;  /* 0x0000e000ff027b82 */ /* 0x000e640000000a00 */
[----:B-1----:R-:W-:-:S06]  /*00c0*/  IMAD.WIDE R2, R5, 0x4, R2 ;  /* 0x0000000405027825 */ /* 0x002fcc00078e0202 */
[----:B0-----:R1:W5:Y:S02]  /*00d0*/  LDG.E R2, desc[UR4][R2.64] ;  /* 0x0000000402027981 */ /* 0x001364000c1e1900 */
.L_x_1:
[----:B0-----:R-:W-:Y:S05]  /*00e0*/  BSYNC.RECONVERGENT B0 ;  /* 0x0000000000007941 */ /* 0x001fea0003800200 */
.L_x_0:
[----:B-1---5:R-:W0:Y:S01]  /*00f0*/  SHFL.DOWN PT, R3, R2, 0x10, 0x1f ;  /* 0x0a001f0002037f89 */ /* 0x022e2200000e0000 */
[----:B------:R-:W-:Y:S01]  /*0100*/  LOP3.LUT P0, RZ, R6, 0x1f, RZ, 0xc0, !PT ;  /* 0x0000001f06ff7812 */ /* 0x000fe2000780c0ff */
[----:B0-----:R-:W-:-:S05]  /*0110*/  FADD R3, R3, R2 ;  /* 0x0000000203037221 */ /* 0x001fca0000000000 */
[----:B------:R-:W0:Y:S02]  /*0120*/  SHFL.DOWN PT, R0, R3, 0x8, 0x1f ;  /* 0x09001f0003007f89 */ /* 0x000e2400000e0000 */
[----:B0-----:R-:W-:-:S05]  /*0130*/  FADD R0, R3, R0 ;  /* 0x0000000003007221 */ /* 0x001fca0000000000 */
[----:B------:R-:W0:Y:S02]  /*0140*/  SHFL.DOWN PT, R5, R0, 0x4, 0x1f ;  /* 0x08801f0000057f89 */ /* 0x000e2400000e0000 */
[----:B0-----:R-:W-:-:S05]  /*0150*/  FADD R5, R0, R5 ;  /* 0x0000000500057221 */ /* 0x001fca0000000000 */
[----:B------:R-:W0:Y:S02]  /*0160*/  SHFL.DOWN PT, R4, R5, 0x2, 0x1f ;  /* 0x08401f0005047f89 */ /* 0x000e2400000e0000 */
[----:B0-----:R-:W-:-:S05]  /*0170*/  FADD R4, R5, R4 ;  /* 0x0000000405047221 */ /* 0x001fca0000000000 */
[----:B------:R0:W1:Y:S01]  /*0180*/  SHFL.DOWN PT, R7, R4, 0x1, 0x1f ;  /* 0x08201f0004077f89 */ /* 0x00006200000e0000 */
[----:B------:R-:W-:Y:S05]  /*0190*/  @P0 EXIT ;  /* 0x000000000000094d */ /* 0x000fea0003800000 */
[----:B------:R-:W2:Y:S01]  /*01a0*/  LDC.64 R2, c[0x0][0x388] ;  /* 0x0000e200ff027b82 */ /* 0x000ea20000000a00 */
[----:B-1----:R-:W-:Y:S01]  /*01b0*/  FADD R7, R4, R7 ;  /* 0x0000000704077221 */ /* 0x002fe20000000000 */
[----:B--2---:R-:W-:-:S05]  /*01c0*/  IMAD.WIDE.U32 R2, R9, 0x4, R2 ;  /* 0x0000000409027825 */ /* 0x004fca00078e0002 */
[----:B------:R-:W-:Y:S01]  /*01d0*/  REDG.E.ADD.F32.FTZ.RN.STRONG.GPU desc[UR4][R2.64], R7 ;  /* 0x00000007020079a6 */ /* 0x000fe2000c12f304 */
[----:B------:R-:W-:Y:S05]  /*01e0*/  EXIT ;  /* 0x000000000000794d */ /* 0x000fea0003800000 */
.L_x_2:
[----:B------:R-:W-:-:S00]  /*01f0*/  BRA `(.L_x_2) ;  /* 0xfffffffc00fc7947 */ /* 0x000fc0000383ffff */
[----:B------:R-:W-:-:S00]  /*0200*/  NOP ;  /* 0x0000000000007918 */ /* 0x000fc00000000000 */
[----:B------:R-:W-:-:S00]  /*0210*/  NOP ;  /* 0x0000000000007918 */ /* 0x000fc00000000000 */
[----:B------:R-:W-:-:S00]  /*0220*/  NOP ;  /* 0x0000000000007918 */ /* 0x000fc00000000000 */
[----:B------:R-:W-:-:S00]  /*0230*/  NOP ;  /* 0x0000000000007918 */ /* 0x000fc00000000000 */
[----:B------:R-:W-:-:S00]  /*0240*/  NOP ;  /* 0x0000000000007918 */ /* 0x000fc00000000000 */
[----:B------:R-:W-:-:S00]  /*0250*/  NOP ;  /* 0x0000000000007918 */ /* 0x000fc00000000000 */
[----:B------:R-:W-:-:S00]  /*0260*/  NOP ;  /* 0x0000000000007918 */ /* 0x000fc00000000000 */
[----:B------:R-:W-:-:S00]  /*0270*/  NOP ;  /* 0x0000000000007918 */ /* 0x000fc00000000000 */
.L_x_19:


//--------------------- .text._Z14reduction_warpPfS_i --------------------------
	.section	.text._Z14reduction_warpPfS_i,"ax",@progbits
	.align	128
        .global         _Z14reduction_warpPfS_i
        .type           _Z14reduction_warpPfS_i,@function
        .size           _Z14reduction_warpPfS_i,(.L_x_20 - _Z14reduction_warpPfS_i)
        .other          _Z14reduction_warpPfS_i,@"STO_CUDA_ENTRY STV_DEFAULT"
_Z14reduction_warpPfS_i:
.text._Z14reduction_warpPfS_i:
[----:B------:R-:W-:Y:S01]  /*0000*/  LDC R1, c[0x0][0x37c] ;  /* 0x0000df00ff017b82 */ /* 0x000fe20000000800 */
[----:B------:R-:W0:Y:S07]  /*0010*/  S2R R3, SR_TID.X ;  /* 0x0000000000037919 */ /* 0x000e2e0000002100 */
[----:B------:R-:W0:Y:S01]  /*0020*/  LDC R8, c[0x0][0x360] ;  /* 0x0000d800ff087b82 */ /* 0x000e220000000800 */
[----:B------:R-:W1:Y:S01]  /*0030*/  LDCU UR4, c[0x0][0x390] ;  /* 0x00007200ff0477ac */ /* 0x000e620008000800 */
[----:B------:R-:W-:Y:S01]  /*0040*/  IMAD.MOV.U32 R2, RZ, RZ, RZ ;  /* 0x000000ffff027224 */ /* 0x000fe200078e00ff */
[----:B------:R-:W0:Y:S01]  /*0050*/  S2R R0, SR_CTAID.X ;  /* 0x0000000000007919 */ /* 0x000e220000002500 */
[----:B------:R-:W2:Y:S01]  /*0060*/  LDCU.64 UR6, c[0x0][0x358] ;  /* 0x00006b00ff0677ac */ /* 0x000ea20008000a00 */
[----:B0-----:R-:W-:-:S05]  /*0070*/  IMAD R7, R0, R8, R3 ;  /* 0x0000000800077224 */ /* 0x001fca00078e0203 */
[----:B-1----:R-:W-:-:S13]  /*0080*/  ISETP.GE.U32.AND P0, PT, R7, UR4, PT ;  /* 0x0000000407007c0c */ /* 0x002fda000bf06070 */
[----:B------:R-:W0:Y:S02]  /*0090*/  @!P0 LDC.64 R4, c[0x0][0x380] ;  /* 0x0000e000ff048b82 */ /* 0x000e240000000a00 */
[----:B0-----:R-:W-:-:S05]  /*00a0*/  @!P0 IMAD.WIDE.U32 R4, R7, 0x4, R4 ;  /* 0x0000000407048825 */ /* 0x001fca00078e0004 */
[----:B--2---:R-:W2:Y:S01]  /*00b0*/  @!P0 LDG.E R2, desc[UR6][R4.64] ;  /* 0x0000000604028981 */ /* 0x004ea2000c1e1900 */
[----:B------:R-:W0:Y:S01]  /*00c0*/  S2UR UR5, SR_CgaCtaId ;  /* 0x00000000000579c3 */ /* 0x000e220000008800 */
[----:B------:R-:W-:Y:S01]  /*00d0*/  UMOV UR4, 0x400 ;  /* 0x0000040000047882 */ /* 0x000fe20000000000 */
[----:B------:R-:W-:Y:S02]  /*00e0*/  ISETP.GE.U32.AND P1, PT, R8, 0x42, PT ;  /* 0x000000420800780c */ /* 0x000fe40003f26070 */
[----:B------:R-:W-:Y:S01]  /*00f0*/  ISETP.GT.U32.AND P0, PT, R3, 0x1f, PT ;  /* 0x0000001f0300780c */ /* 0x000fe20003f04070 */
[----:B0-----:R-:W-:-:S06]  /*0100*/  ULEA UR4, UR5, UR4, 0x18 ;  /* 0x0000000405047291 */ /* 0x001fcc000f8ec0ff */
[----:B------:R-:W-:-:S05]  /*0110*/  LEA R7, R3, UR4, 0x2 ;  /* 0x0000000403077c11 */ /* 0x000fca000f8e10ff */
[----:B--2---:R0:W-:Y:S01]  /*0120*/  STS [R7], R2 ;  /* 0x0000000207007388 */ /* 0x0041e20000000800 */
[----:B------:R-:W-:Y:S06]  /*0130*/  BAR.SYNC.DEFER_BLOCKING 0x0 ;  /* 0x0000000000007b1d */ /* 0x000fec0000010000 */
[----:B------:R-:W-:Y:S05]  /*0140*/  @!P1 BRA `(.L_x_3) ;  /* 0x0000000000309947 */ /* 0x000fea0003800000 */
[----:B0-----:R-:W-:-:S07]  /*0150*/  IMAD.MOV.U32 R2, RZ, RZ, R8 ;  /* 0x000000ffff027224 */ /* 0x001fce00078e0008 */
.L_x_4:
[----:B------:R-:W-:-:S04]  /*0160*/  SHF.R.U32.HI R10, RZ, 0x1, R2 ;  /* 0x00000001ff0a7819 */ /* 0x000fc80000011602 */
[----:B------:R-:W-:-:S13]  /*0170*/  ISETP.GE.U32.AND P1, PT, R3, R10, PT ;  /* 0x0000000a0300720c */ /* 0x000fda0003f26070 */
[----:B------:R-:W-:Y:S01]  /*0180*/  @!P1 IMAD R4, R10, 0x4, R7 ;  /* 0x000000040a049824 */ /* 0x000fe200078e0207 */
[----:B------:R-:W-:Y:S05]  /*0190*/  @!P1 LDS R5, [R7] ;  /* 0x0000000007059984 */ /* 0x000fea0000000800 */
[----:B------:R-:W0:Y:S02]  /*01a0*/  @!P1 LDS R4, [R4] ;  /* 0x0000000004049984 */ /* 0x000e240000000800 */
[----:B0-----:R-:W-:-:S05]  /*01b0*/  @!P1 FADD R6, R4, R5 ;  /* 0x0000000504069221 */ /* 0x001fca0000000000 */
[----:B------:R1:W-:Y:S01]  /*01c0*/  @!P1 STS [R7], R6 ;  /* 0x0000000607009388 */ /* 0x0003e20000000800 */
[----:B------:R-:W-:Y:S01]  /*01d0*/  BAR.SYNC.DEFER_BLOCKING 0x0 ;  /* 0x0000000000007b1d */ /* 0x000fe20000010000 */
[----:B------:R-:W-:Y:S01]  /*01e0*/  ISETP.GT.U32.AND P1, PT, R2, 0x83, PT ;  /* 0x000000830200780c */ /* 0x000fe20003f24070 */
[----:B------:R-:W-:-:S12]  /*01f0*/  IMAD.MOV.U32 R2, RZ, RZ, R10 ;  /* 0x000000ffff027224 */ /* 0x000fd800078e000a */
[----:B-1----:R-:W-:Y:S05]  /*0200*/  @P1 BRA `(.L_x_4) ;  /* 0xfffffffc00d41947 */ /* 0x002fea000383ffff */
.L_x_3:
[----:B------:R-:W-:Y:S05]  /*0210*/  @P0 EXIT ;  /* 0x000000000000094d */ /* 0x000fea0003800000 */
[----:B------:R-:W-:-:S13]  /*0220*/  ISETP.GE.U32.AND P0, PT, R8, 0x40, PT ;  /* 0x000000400800780c */ /* 0x000fda0003f06070 */
[----:B0-----:R-:W-:Y:S04]  /*0230*/  @P0 LDS R2, [R7+0x80] ;  /* 0x0000800007020984 */ /* 0x001fe80000000800 */
[----:B------:R-:W0:Y:S02]  /*0240*/  @P0 LDS R5, [R7] ;  /* 0x0000000007050984 */ /* 0x000e240000000800 */
[----:B0-----:R-:W-:-:S05]  /*0250*/  @P0 FADD R2, R2, R5 ;  /* 0x0000000502020221 */ /* 0x001fca0000000000 */
[----:B------:R0:W-:Y:S01]  /*0260*/  @P0 STS [R7], R2 ;  /* 0x0000000207000388 */ /* 0x0001e20000000800 */
[----:B------:R-:W-:Y:S05]  /*0270*/  @P0 BRA `(.L_x_5) ;  /* 0x0000000000080947 */ /* 0x000fea0003800000 */
[----:B------:R-:W-:-:S13]  /*0280*/  ISETP.GE.U32.AND P0, PT, R8, 0x20, PT ;  /* 0x000000200800780c */ /* 0x000fda0003f06070 */
[----:B------:R-:W-:Y:S05]  /*0290*/  @!P0 BRA `(.L_x_6) ;  /* 0x0000000000148947 */ /* 0x000fea0003800000 */
.L_x_5:
[----:B0-----:R-:W-:Y:S04]  /*02a0*/  LDS R2, [R7+0x40] ;  /* 0x0000400007027984 */ /* 0x001fe80000000800 */
[----:B------:R-:W0:Y:S02]  /*02b0*/  LDS R5, [R7] ;  /* 0x0000000007057984 */ /* 0x000e240000000800 */
[----:B0-----:R-:W-:-:S05]  /*02c0*/  FADD R2, R2, R5 ;  /* 0x0000000502027221 */ /* 0x001fca0000000000 */
[----:B------:R0:W-:Y:S01]  /*02d0*/  STS [R7], R2 ;  /* 0x0000000207007388 */ /* 0x0001e20000000800 */
[----:B------:R-:W-:Y:S05]  /*02e0*/  BRA `(.L_x_7) ;  /* 0x0000000000087947 */ /* 0x000fea0003800000 */
.L_x_6:
[----:B------:R-:W-:-:S13]  /*02f0*/  ISETP.GE.U32.AND P0, PT, R8, 0x10, PT ;  /* 0x000000100800780c */ /* 0x000fda0003f06070 */
[----:B------:R-:W-:Y:S05]  /*0300*/  @!P0 BRA `(.L_x_8) ;  /* 0x0000000000148947 */ /* 0x000fea0003800000 */
.L_x_7:
[----:B0-----:R-:W-:Y:S04]  /*0310*/  LDS R2, [R7+0x20] ;  /* 0x0000200007027984 */ /* 0x001fe80000000800 */
[----:B------:R-:W0:Y:S02]  /*0320*/  LDS R5, [R7] ;  /* 0x0000000007057984 */ /* 0x000e240000000800 */
[----:B0-----:R-:W-:-:S05]  /*0330*/  FADD R2, R2, R5 ;  /* 0x0000000502027221 */ /* 0x001fca0000000000 */
[----:B------:R0:W-:Y:S01]  /*0340*/  STS [R7], R2 ;  /* 0x0000000207007388 */ /* 0x0001e20000000800 */
[----:B------:R-:W-:Y:S05]  /*0350*/  BRA `(.L_x_9) ;  /* 0x0000000000087947 */ /* 0x000fea0003800000 */
.L_x_8:
[----:B------:R-:W-:-:S13]  /*0360*/  ISETP.GE.U32.AND P0, PT, R8, 0x8, PT ;  /* 0x000000080800780c */ /* 0x000fda0003f06070 */
[----:B------:R-:W-:Y:S05]  /*0370*/  @!P0 BRA `(.L_x_10) ;  /* 0x0000000000148947 */ /* 0x000fea0003800000 */
.L_x_9:
[----:B0-----:R-:W-:Y:S04]  /*0380*/  LDS R2, [R7+0x10] ;  /* 0x0000100007027984 */ /* 0x001fe80000000800 */
[----:B------:R-:W0:Y:S02]  /*0390*/  LDS R5, [R7] ;  /* 0x0000000007057984 */ /* 0x000e240000000800 */
[----:B0-----:R-:W-:-:S05]  /*03a0*/  FADD R2, R2, R5 ;  /* 0x0000000502027221 */ /* 0x001fca0000000000 */
[----:B------:R0:W-:Y:S01]  /*03b0*/  STS [R7], R2 ;  /* 0x0000000207007388 */ /* 0x0001e20000000800 */
[----:B------:R-:W-:Y:S05]  /*03c0*/  BRA `(.L_x_11) ;  /* 0x0000000000087947 */ /* 0x000fea0003800000 */
.L_x_10:
[----:B------:R-:W-:-:S13]  /*03d0*/  ISETP.GE.U32.AND P0, PT, R8, 0x4, PT ;  /* 0x000000040800780c */ /* 0x000fda0003f06070 */
[----:B------:R-:W-:Y:S05]  /*03e0*/  @!P0 BRA `(.L_x_12) ;  /* 0x0000000000148947 */ /* 0x000fea0003800000 */
.L_x_11:
[----:B0-----:R-:W-:Y:S04]  /*03f0*/  LDS R2, [R7+0x8] ;  /* 0x0000080007027984 */ /* 0x001fe80000000800 */
[----:B------:R-:W0:Y:S02]  /*0400*/  LDS R5, [R7] ;  /* 0x0000000007057984 */ /* 0x000e240000000800 */
[----:B0-----:R-:W-:-:S05]  /*0410*/  FADD R2, R2, R5 ;  /* 0x0000000502027221 */ /* 0x001fca0000000000 */
[----:B------:R0:W-:Y:S01]  /*0420*/  STS [R7], R2 ;  /* 0x0000000207007388 */ /* 0x0001e20000000800 */
[----:B------:R-:W-:Y:S05]  /*0430*/  BRA `(.L_x_13) ;  /* 0x0000000000087947 */ /* 0x000fea0003800000 */
.L_x_12:
[----:B------:R-:W-:-:S13]  /*0440*/  ISETP.GE.U32.AND P0, PT, R8, 0x2, PT ;  /* 0x000000020800780c */ /* 0x000fda0003f06070 */
[----:B------:R-:W-:Y:S05]  /*0450*/  @!P0 BRA `(.L_x_14) ;  /* 0x0000000000108947 */ /* 0x000fea0003800000 */
.L_x_13:
[----:B0-----:R-:W-:Y:S04]  /*0460*/  LDS R2, [R7+0x4] ;  /* 0x0000040007027984 */ /* 0x001fe80000000800 */
[----:B------:R-:W0:Y:S02]  /*0470*/  LDS R5, [R7] ;  /* 0x0000000007057984 */ /* 0x000e240000000800 */
[----:B0-----:R-:W-:-:S05]  /*0480*/  FADD R2, R2, R5 ;  /* 0x0000000502027221 */ /* 0x001fca0000000000 */
[----:B------:R1:W-:Y:S02]  /*0490*/  STS [R7], R2 ;  /* 0x0000000207007388 */ /* 0x0003e40000000800 */
.L_x_14:
[----:B------:R-:W-:-:S13]  /*04a0*/  ISETP.NE.AND P0, PT, R3, RZ, PT ;  /* 0x000000ff0300720c */ /* 0x000fda0003f05270 */
[----:B------:R-:W-:Y:S05]  /*04b0*/  @P0 EXIT ;  /* 0x000000000000094d */ /* 0x000fea0003800000 */
[----:B------:R-:W2:Y:S01]  /*04c0*/  S2UR UR5, SR_CgaCtaId ;  /* 0x00000000000579c3 */ /* 0x000ea20000008800 */
[----:B------:R-:W-:-:S07]  /*04d0*/  UMOV UR4, 0x400 ;  /* 0x0000040000047882 */ /* 0x000fce0000000000 */
[----:B01----:R-:W0:Y:S01]  /*04e0*/  LDC.64 R2, c[0x0][0x388] ;  /* 0x0000e200ff027b82 */ /* 0x003e220000000a00 */
[----:B--2---:R-:W-:Y:S01]  /*04f0*/  ULEA UR4, UR5, UR4, 0x18 ;  /* 0x0000000405047291 */ /* 0x004fe2000f8ec0ff */
[----:B0-----:R-:W-:-:S08]  /*0500*/  IMAD.WIDE.U32 R2, R0, 0x4, R2 ;  /* 0x0000000400027825 */ /* 0x001fd000078e0002 */
[----:B------:R-:W0:Y:S04]  /*0510*/  LDS R5, [UR4] ;  /* 0x00000004ff057984 */ /* 0x000e280008000800 */
[----:B0-----:R-:W-:Y:S01]  /*0520*/  STG.E desc[UR6][R2.64], R5 ;  /* 0x0000000502007986 */ /* 0x001fe2000c101906 */
[----:B------:R-:W-:Y:S05]  /*0530*/  EXIT ;  /* 0x000000000000794d */ /* 0x000fea0003800000 */
.L_x_15:
        /* <DEDUP_REMOVED lines=12> */
.L_x_20:


//--------------------- .text._Z16reduction_sharedPfS_i --------------------------
	.section	.text._Z16reduction_sharedPfS_i,"ax",@progbits
	.align	128
        .global         _Z16reduction_sharedPfS_i
        .type           _Z16reduction_sharedPfS_i,@function
        .size           _Z16reduction_sharedPfS_i,(.L_x_21 - _Z16reduction_sharedPfS_i)
        .other          _Z16reduction_sharedPfS_i,@"STO_CUDA_ENTRY STV_DEFAULT"
_Z16reduction_sharedPfS_i:
.text._Z16reduction_sharedPfS_i:
[----:B------:R-:W-:Y:S01]  /*0000*/  LDC R1, c[0x0][0x37c] ;  /* 0x0000df00ff017b82 */ /* 0x000fe20000000800 */
[----:B------:R-:W0:Y:S01]  /*0010*/  S2R R6, SR_TID.X ;  /* 0x0000000000067919 */ /* 0x000e220000002100 */
[----:B------:R-:W0:Y:S01]  /*0020*/  LDCU UR8, c[0x0][0x360] ;  /* 0x00006c00ff0877ac */ /* 0x000e220008000800 */
[----:B------:R-:W-:Y:S01]  /*0030*/  IMAD.MOV.U32 R4, RZ, RZ, RZ ;  /* 0x000000ffff047224 */ /* 0x000fe200078e00ff */
[----:B------:R-:W0:Y:S01]  /*0040*/  S2R R7, SR_CTAID.X ;  /* 0x0000000000077919 */ /* 0x000e220000002500 */
[----:B------:R-:W1:Y:S01]  /*0050*/  LDCU UR4, c[0x0][0x390] ;  /* 0x00007200ff0477ac */ /* 0x000e620008000800 */
[----:B------:R-:W2:Y:S01]  /*0060*/  LDCU.64 UR6, c[0x0][0x358] ;  /* 0x00006b00ff0677ac */ /* 0x000ea20008000a00 */
[----:B0-----:R-:W-:-:S05]  /*0070*/  IMAD R5, R7, UR8, R6 ;  /* 0x0000000807057c24 */ /* 0x001fca000f8e0206 */
[----:B-1----:R-:W-:-:S13]  /*0080*/  ISETP.GE.U32.AND P0, PT, R5, UR4, PT ;  /* 0x0000000405007c0c */ /* 0x002fda000bf06070 */
[----:B------:R-:W0:Y:S02]  /*0090*/  @!P0 LDC.64 R2, c[0x0][0x380] ;  /* 0x0000e000ff028b82 */ /* 0x000e240000000a00 */
[----:B0-----:R-:W-:-:S05]  /*00a0*/  @!P0 IMAD.WIDE.U32 R2, R5, 0x4, R2 ;  /* 0x0000000405028825 */ /* 0x001fca00078e0002 */
[----:B--2---:R-:W2:Y:S01]  /*00b0*/  @!P0 LDG.E R4, desc[UR6][R2.64] ;  /* 0x0000000602048981 */ /* 0x004ea2000c1e1900 */
[----:B------:R-:W0:Y:S01]  /*00c0*/  S2UR UR5, SR_CgaCtaId ;  /* 0x00000000000579c3 */ /* 0x000e220000008800 */
[----:B------:R-:W-:Y:S01]  /*00d0*/  IMAD.U32 R0, RZ, RZ, UR8 ;  /* 0x00000008ff007e24 */ /* 0x000fe2000f8e00ff */
[----:B------:R-:W-:Y:S01]  /*00e0*/  UMOV UR4, 0x400 ;  /* 0x0000040000047882 */ /* 0x000fe20000000000 */
[----:B------:R-:W-:-:S03]  /*00f0*/  ISETP.NE.AND P0, PT, R6, RZ, PT ;  /* 0x000000ff0600720c */ /* 0x000fc60003f05270 */
[----:B------:R-:W-:Y:S01]  /*0100*/  ISETP.GE.U32.AND P1, PT, R0, 0x2, PT ;  /* 0x000000020000780c */ /* 0x000fe20003f26070 */
[----:B0-----:R-:W-:-:S06]  /*0110*/  ULEA UR4, UR5, UR4, 0x18 ;  /* 0x0000000405047291 */ /* 0x001fcc000f8ec0ff */
[----:B------:R-:W-:-:S05]  /*0120*/  LEA R5, R6, UR4, 0x2 ;  /* 0x0000000406057c11 */ /* 0x000fca000f8e10ff */
[----:B--2---:R0:W-:Y:S01]  /*0130*/  STS [R5], R4 ;  /* 0x0000000405007388 */ /* 0x0041e20000000800 */
[----:B------:R-:W-:Y:S06]  /*0140*/  BAR.SYNC.DEFER_BLOCKING 0x0 ;  /* 0x0000000000007b1d */ /* 0x000fec0000010000 */
[----:B------:R-:W-:Y:S05]  /*0150*/  @!P1 BRA `(.L_x_16) ;  /* 0x00000000002c9947 */ /* 0x000fea0003800000 */
.L_x_17:
[----:B------:R-:W-:-:S04]  /*0160*/  SHF.R.U32.HI R8, RZ, 0x1, R0 ;  /* 0x00000001ff087819 */ /* 0x000fc80000011600 */
[----:B------:R-:W-:-:S13]  /*0170*/  ISETP.GE.U32.AND P1, PT, R6, R8, PT ;  /* 0x000000080600720c */ /* 0x000fda0003f26070 */
[----:B------:R-:W-:Y:S01]  /*0180*/  @!P1 LEA R2, R8, R5, 0x2 ;  /* 0x0000000508029211 */ /* 0x000fe200078e10ff */
        /* <DEDUP_REMOVED lines=8> */
.L_x_16:
[----:B------:R-:W-:Y:S05]  /*0210*/  @P0 EXIT ;  /* 0x000000000000094d */ /* 0x000fea0003800000 */
[----:B------:R-:W1:Y:S01]  /*0220*/  S2UR UR5, SR_CgaCtaId ;  /* 0x00000000000579c3 */ /* 0x000e620000008800 */
[----:B------:R-:W-:-:S07]  /*0230*/  UMOV UR4, 0x400 ;  /* 0x0000040000047882 */ /* 0x000fce0000000000 */
[----:B------:R-:W2:Y:S01]  /*0240*/  LDC.64 R2, c[0x0][0x388] ;  /* 0x0000e200ff027b82 */ /* 0x000ea20000000a00 */
[----:B-1----:R-:W-:Y:S01]  /*0250*/  ULEA UR4, UR5, UR4, 0x18 ;  /* 0x0000000405047291 */ /* 0x002fe2000f8ec0ff */
[----:B--2---:R-:W-:-:S08]  /*0260*/  IMAD.WIDE.U32 R2, R7, 0x4, R2 ;  /* 0x0000000407027825 */ /* 0x004fd000078e0002 */
[----:B0-----:R-:W0:Y:S04]  /*0270*/  LDS R5, [UR4] ;  /* 0x00000004ff057984 */ /* 0x001e280008000800 */
[----:B0-----:R-:W-:Y:S01]  /*0280*/  STG.E desc[UR6][R2.64], R5 ;  /* 0x0000000502007986 */ /* 0x001fe2000c101906 */
[----:B------:R-:W-:Y:S05]  /*0290*/  EXIT ;  /* 0x000000000000794d */ /* 0x000fea0003800000 */
.L_x_18:
        /* <DEDUP_REMOVED lines=14> */
.L_x_21:


//--------------------- .nv.shared.reserved.0     --------------------------
	.section	.nv.shared.reserved.0,"aw",@nobits
	.weak		__nv_reservedSMEM_offset_0_alias
	.size		__nv_reservedSMEM_offset_0_alias, 0, 64
	.other		__nv_reservedSMEM_offset_0_alias,@"STO_CUDA_RESERVED_SHARED STV_DEFAULT"
__nv_reservedSMEM_offset_0_alias:
	.zero		0
	.zero		64


//--------------------- .nv.shared._Z14reduction_warpPfS_i --------------------------
	.section	.nv.shared._Z14reduction_warpPfS_i,"aw",@nobits
	.sectionflags	@""
	.align	4
.nv.shared._Z14reduction_warpPfS_i:
	.zero		2048


//--------------------- .nv.shared._Z16reduction_sharedPfS_i --------------------------
	.section	.nv.shared._Z16reduction_sharedPfS_i,"aw",@nobits
	.sectionflags	@""
	.align	4
.nv.shared._Z16reduction_sharedPfS_i:
	.zero		2048


//--------------------- .nv.constant0._Z16reduction_modernPfS_i --------------------------
	.section	.nv.constant0._Z16reduction_modernPfS_i,"a",@progbits
	.sectionflags	@""
	.align	4
.nv.constant0._Z16reduction_modernPfS_i:
	.zero		916


//--------------------- .nv.constant0._Z14reduction_warpPfS_i --------------------------
	.section	.nv.constant0._Z14reduction_warpPfS_i,"a",@progbits
	.sectionflags	@""
	.align	4
.nv.constant0._Z14reduction_warpPfS_i:
	.zero		916


//--------------------- .nv.constant0._Z16reduction_sharedPfS_i --------------------------
	.section	.nv.constant0._Z16reduction_sharedPfS_i,"a",@progbits
	.sectionflags	@""
	.align	4
.nv.constant0._Z16reduction_sharedPfS_i:
	.zero		916


//--------------------- SYMBOLS --------------------------

	.type		.nv.reservedSmem.offset0,@object
	.size		.nv.reservedSmem.offset0,0x4
	.type		.nv.reservedSmem.cap,@object
	.size		.nv.reservedSmem.cap,0x4
